//
// Generated by NVIDIA NVVM Compiler
//
// Compiler Build ID: CL-36424714
// Cuda compilation tools, release 13.0, V13.0.88
// Based on NVVM 20.0.0
//

.version 9.0
.target sm_100
.address_size 64

	// .globl	_Z10init_fft_uP7double2PdS1_i

.visible .entry _Z10init_fft_uP7double2PdS1_i(
	.param .u64 .ptr .align 1 _Z10init_fft_uP7double2PdS1_i_param_0,
	.param .u64 .ptr .align 1 _Z10init_fft_uP7double2PdS1_i_param_1,
	.param .u64 .ptr .align 1 _Z10init_fft_uP7double2PdS1_i_param_2,
	.param .u32 _Z10init_fft_uP7double2PdS1_i_param_3
)
{
	.reg .pred 	%p<2>;
	.reg .b32 	%r<14>;
	.reg .b64 	%rd<12>;
	.reg .b64 	%fd<3>;

	ld.param.u64 	%rd1, [_Z10init_fft_uP7double2PdS1_i_param_0];
	ld.param.u64 	%rd2, [_Z10init_fft_uP7double2PdS1_i_param_1];
	ld.param.u64 	%rd3, [_Z10init_fft_uP7double2PdS1_i_param_2];
	ld.param.u32 	%r4, [_Z10init_fft_uP7double2PdS1_i_param_3];
	mov.u32 	%r5, %ctaid.x;
	mov.u32 	%r6, %ntid.x;
	mov.u32 	%r7, %tid.x;
	mad.lo.s32 	%r1, %r5, %r6, %r7;
	mov.u32 	%r8, %ctaid.y;
	mov.u32 	%r9, %ntid.y;
	mov.u32 	%r10, %tid.y;
	mad.lo.s32 	%r11, %r8, %r9, %r10;
	max.s32 	%r12, %r1, %r11;
	setp.ge.s32 	%p1, %r12, %r4;
	@%p1 bra 	$L__BB0_2;
	cvta.to.global.u64 	%rd4, %rd2;
	cvta.to.global.u64 	%rd5, %rd1;
	cvta.to.global.u64 	%rd6, %rd3;
	mad.lo.s32 	%r13, %r4, %r1, %r11;
	mul.wide.s32 	%rd7, %r13, 8;
	add.s64 	%rd8, %rd4, %rd7;
	ld.global.f64 	%fd1, [%rd8];
	mul.wide.s32 	%rd9, %r13, 16;
	add.s64 	%rd10, %rd5, %rd9;
	st.global.f64 	[%rd10], %fd1;
	add.s64 	%rd11, %rd6, %rd7;
	ld.global.f64 	%fd2, [%rd11];
	st.global.f64 	[%rd10+8], %fd2;
$L__BB0_2:
	ret;

}
	// .globl	_Z20elementwise_multiplyP7double2S0_S0_i
.visible .entry _Z20elementwise_multiplyP7double2S0_S0_i(
	.param .u64 .ptr .align 1 _Z20elementwise_multiplyP7double2S0_S0_i_param_0,
	.param .u64 .ptr .align 1 _Z20elementwise_multiplyP7double2S0_S0_i_param_1,
	.param .u64 .ptr .align 1 _Z20elementwise_multiplyP7double2S0_S0_i_param_2,
	.param .u32 _Z20elementwise_multiplyP7double2S0_S0_i_param_3
)
{
	.reg .pred 	%p<2>;
	.reg .b32 	%r<6>;
	.reg .b64 	%rd<11>;
	.reg .b64 	%fd<12>;

	ld.param.u64 	%rd1, [_Z20elementwise_multiplyP7double2S0_S0_i_param_0];
	ld.param.u64 	%rd2, [_Z20elementwise_multiplyP7double2S0_S0_i_param_1];
	ld.param.u64 	%rd3, [_Z20elementwise_multiplyP7double2S0_S0_i_param_2];
	ld.param.u32 	%r2, [_Z20elementwise_multiplyP7double2S0_S0_i_param_3];
	mov.u32 	%r3, %ctaid.x;
	mov.u32 	%r4, %ntid.x;
	mov.u32 	%r5, %tid.x;
	mad.lo.s32 	%r1, %r3, %r4, %r5;
	setp.ge.s32 	%p1, %r1, %r2;
	@%p1 bra 	$L__BB1_2;
	cvta.to.global.u64 	%rd4, %rd2;
	cvta.to.global.u64 	%rd5, %rd3;
	cvta.to.global.u64 	%rd6, %rd1;
	mul.wide.s32 	%rd7, %r1, 16;
	add.s64 	%rd8, %rd4, %rd7;
	ld.global.v2.f64 	{%fd1, %fd2}, [%rd8];
	add.s64 	%rd9, %rd5, %rd7;
	ld.global.v2.f64 	{%fd3, %fd4}, [%rd9];
	mul.f64 	%fd5, %fd1, %fd3;
	mul.f64 	%fd6, %fd2, %fd4;
	sub.f64 	%fd7, %fd5, %fd6;
	add.s64 	%rd10, %rd6, %rd7;
	st.global.f64 	[%rd10], %fd7;
	ld.global.f64 	%fd8, [%rd8];
	ld.global.f64 	%fd9, [%rd9];
	mul.f64 	%fd10, %fd2, %fd9;
	fma.rn.f64 	%fd11, %fd4, %fd8, %fd10;
	st.global.f64 	[%rd10+8], %fd11;
$L__BB1_2:
	ret;

}
	// .globl	_Z8fftshiftP7double2ii
.visible .entry _Z8fftshiftP7double2ii(
	.param .u64 .ptr .align 1 _Z8fftshiftP7double2ii_param_0,
	.param .u32 _Z8fftshiftP7double2ii_param_1,
	.param .u32 _Z8fftshiftP7double2ii_param_2
)
{
	.reg .pred 	%p<4>;
	.reg .b32 	%r<16>;
	.reg .b64 	%rd<5>;
	.reg .b64 	%fd<6>;

	ld.param.u64 	%rd1, [_Z8fftshiftP7double2ii_param_0];
	ld.param.u32 	%r4, [_Z8fftshiftP7double2ii_param_1];
	ld.param.u32 	%r3, [_Z8fftshiftP7double2ii_param_2];
	mov.u32 	%r5, %tid.y;
	mov.u32 	%r6, %ntid.y;
	mov.u32 	%r7, %ctaid.y;
	mad.lo.s32 	%r1, %r6, %r7, %r5;
	mov.u32 	%r8, %tid.x;
	mov.u32 	%r9, %ntid.x;
	mov.u32 	%r10, %ctaid.x;
	mad.lo.s32 	%r2, %r9, %r10, %r8;
	setp.ge.s32 	%p1, %r1, %r4;
	setp.ge.s32 	%p2, %r2, %r3;
	or.pred  	%p3, %p1, %p2;
	@%p3 bra 	$L__BB2_2;
	cvta.to.global.u64 	%rd2, %rd1;
	add.s32 	%r11, %r1, %r2;
	shl.b32 	%r12, %r11, 1;
	and.b32  	%r13, %r12, 2;
	sub.s32 	%r14, 1, %r13;
	cvt.rn.f64.s32 	%fd1, %r14;
	mad.lo.s32 	%r15, %r3, %r1, %r2;
	mul.wide.s32 	%rd3, %r15, 16;
	add.s64 	%rd4, %rd2, %rd3;
	ld.global.v2.f64 	{%fd2, %fd3}, [%rd4];
	mul.f64 	%fd4, %fd2, %fd1;
	mul.f64 	%fd5, %fd3, %fd1;
	st.global.v2.f64 	[%rd4], {%fd4, %fd5};
$L__BB2_2:
	ret;

}
	// .globl	_Z9normalizeP7double2i
.visible .entry _Z9normalizeP7double2i(
	.param .u64 .ptr .align 1 _Z9normalizeP7double2i_param_0,
	.param .u32 _Z9normalizeP7double2i_param_1
)
{
	.reg .pred 	%p<2>;
	.reg .b32 	%r<6>;
	.reg .b64 	%rd<5>;
	.reg .b64 	%fd<6>;

	ld.param.u64 	%rd1, [_Z9normalizeP7double2i_param_0];
	ld.param.u32 	%r2, [_Z9normalizeP7double2i_param_1];
	mov.u32 	%r3, %ctaid.x;
	mov.u32 	%r4, %ntid.x;
	mov.u32 	%r5, %tid.x;
	mad.lo.s32 	%r1, %r3, %r4, %r5;
	setp.ge.s32 	%p1, %r1, %r2;
	@%p1 bra 	$L__BB3_2;
	cvta.to.global.u64 	%rd2, %rd1;
	mul.wide.s32 	%rd3, %r1, 16;
	add.s64 	%rd4, %rd2, %rd3;
	ld.global.v2.f64 	{%fd1, %fd2}, [%rd4];
	cvt.rn.f64.s32 	%fd3, %r2;
	div.rn.f64 	%fd4, %fd1, %fd3;
	div.rn.f64 	%fd5, %fd2, %fd3;
	st.global.v2.f64 	[%rd4], {%fd4, %fd5};
$L__BB3_2:
	ret;

}


// ===== COMPILED SASS (sm_100) =====

	.target	sm_100

	.elftype	@"ET_EXEC"


//--------------------- .note.nv.tkinfo           --------------------------
	.section	.note.nv.tkinfo,"",@"SHT_NOTE"
	.sectionflags	@"SHF_NOTE_NV_TKINFO"
	.tkinfo
        /*0018*/ 	.word	0x00000002
        /*0030*/ 	.string	""
        /*0030*/ 	.string	"ptxas"
        /*0030*/ 	.string	"Cuda compilation tools, release 13.0, V13.0.88"
        /*0030*/ 	.string	"Build cuda_13.0.r13.0/compiler.36424714_0"
        /*0030*/ 	.string	"-arch sm_100 -m 64 "



//--------------------- .note.nv.cuinfo           --------------------------
	.section	.note.nv.cuinfo,"",@"SHT_NOTE"
	.sectionflags	@"SHF_NOTE_NV_CUINFO"
        /*0018*/ 	.short	0x0002
        /*001a*/ 	.short	0x0064
        /*001c*/ 	.short	0x0082
	.zero		2


//--------------------- .nv.info                  --------------------------
	.section	.nv.info,"",@"SHT_CUDA_INFO"
	.align	4


	//----- nvinfo : EIATTR_REGCOUNT
	.align		4
        /*0000*/ 	.byte	0x04, 0x2f
        /*0002*/ 	.short	(.L_1 - .L_0)
	.align		4
.L_0:
        /*0004*/ 	.word	index@(_Z10init_fft_uP7double2PdS1_i)
        /*0008*/ 	.word	0x0000000c


	//----- nvinfo : EIATTR_FRAME_SIZE
	.align		4
.L_1:
        /*000c*/ 	.byte	0x04, 0x11
        /*000e*/ 	.short	(.L_3 - .L_2)
	.align		4
.L_2:
        /*0010*/ 	.word	index@(_Z10init_fft_uP7double2PdS1_i)
        /*0014*/ 	.word	0x00000000


	//----- nvinfo : EIATTR_REGCOUNT
	.align		4
.L_3:
        /*0018*/ 	.byte	0x04, 0x2f
        /*001a*/ 	.short	(.L_5 - .L_4)
	.align		4
.L_4:
        /*001c*/ 	.word	index@(_Z20elementwise_multiplyP7double2S0_S0_i)
        /*0020*/ 	.word	0x00000016


	//----- nvinfo : EIATTR_FRAME_SIZE
	.align		4
.L_5:
        /*0024*/ 	.byte	0x04, 0x11
        /*0026*/ 	.short	(.L_7 - .L_6)
	.align		4
.L_6:
        /*0028*/ 	.word	index@(_Z20elementwise_multiplyP7double2S0_S0_i)
        /*002c*/ 	.word	0x00000000


	//----- nvinfo : EIATTR_REGCOUNT
	.align		4
.L_7:
        /*0030*/ 	.byte	0x04, 0x2f
        /*0032*/ 	.short	(.L_9 - .L_8)
	.align		4
.L_8:
        /*0034*/ 	.word	index@(_Z8fftshiftP7double2ii)
        /*0038*/ 	.word	0x0000000c


	//----- nvinfo : EIATTR_FRAME_SIZE
	.align		4
.L_9:
        /*003c*/ 	.byte	0x04, 0x11
        /*003e*/ 	.short	(.L_11 - .L_10)
	.align		4
.L_10:
        /*0040*/ 	.word	index@(_Z8fftshiftP7double2ii)
        /*0044*/ 	.word	0x00000000


	//----- nvinfo : EIATTR_REGCOUNT
	.align		4
.L_11:
        /*0048*/ 	.byte	0x04, 0x2f
        /*004a*/ 	.short	(.L_13 - .L_12)
	.align		4
.L_12:
        /*004c*/ 	.word	index@(_Z9normalizeP7double2i)
        /*0050*/ 	.word	0x0000001f


	//----- nvinfo : EIATTR_FRAME_SIZE
	.align		4
.L_13:
        /*0054*/ 	.byte	0x04, 0x11
        /*0056*/ 	.short	(.L_15 - .L_14)
	.align		4
.L_14:
        /*0058*/ 	.word	index@($__internal_0_$__cuda_sm20_div_rn_f64_full)
        /*005c*/ 	.word	0x00000000


	//----- nvinfo : EIATTR_FRAME_SIZE
	.align		4
.L_15:
        /*0060*/ 	.byte	0x04, 0x11
        /*0062*/ 	.short	(.L_17 - .L_16)
	.align		4
.L_16:
        /*0064*/ 	.word	index@(_Z9normalizeP7double2i)
        /*0068*/ 	.word	0x00000000


	//----- nvinfo : EIATTR_MIN_STACK_SIZE
	.align		4
.L_17:
        /*006c*/ 	.byte	0x04, 0x12
        /*006e*/ 	.short	(.L_19 - .L_18)
	.align		4
.L_18:
        /*0070*/ 	.word	index@(_Z9normalizeP7double2i)
        /*0074*/ 	.word	0x00000000


	//----- nvinfo : EIATTR_MIN_STACK_SIZE
	.align		4
.L_19:
        /*0078*/ 	.byte	0x04, 0x12
        /*007a*/ 	.short	(.L_21 - .L_20)
	.align		4
.L_20:
        /*007c*/ 	.word	index@(_Z8fftshiftP7double2ii)
        /*0080*/ 	.word	0x00000000


	//----- nvinfo : EIATTR_MIN_STACK_SIZE
	.align		4
.L_21:
        /*0084*/ 	.byte	0x04, 0x12
        /*0086*/ 	.short	(.L_23 - .L_22)
	.align		4
.L_22:
        /*0088*/ 	.word	index@(_Z20elementwise_multiplyP7double2S0_S0_i)
        /*008c*/ 	.word	0x00000000


	//----- nvinfo : EIATTR_MIN_STACK_SIZE
	.align		4
.L_23:
        /*0090*/ 	.byte	0x04, 0x12
        /*0092*/ 	.short	(.L_25 - .L_24)
	.align		4
.L_24:
        /*0094*/ 	.word	index@(_Z10init_fft_uP7double2PdS1_i)
        /*0098*/ 	.word	0x00000000
.L_25:


//--------------------- .nv.compat                --------------------------
	.section	.nv.compat,"",@"SHT_CUDA_COMPAT_INFO"
	.align	4
        /*0000*/ 	.byte	0x02, 0x09, 0x00, 0x00, 0x02, 0x02, 0x01, 0x00, 0x02, 0x05, 0x05, 0x00, 0x03, 0x07, 0x01, 0x01
        /*0010*/ 	.byte	0x02, 0x03, 0x00, 0x00, 0x02, 0x06, 0x01, 0x00, 0x04, 0x0b, 0x08, 0x00, 0x01, 0x00, 0x00, 0x00
        /*0020*/ 	.byte	0x00, 0x00, 0x00, 0x00


//--------------------- .nv.info._Z9normalizeP7double2i --------------------------
	.section	.nv.info._Z9normalizeP7double2i,"",@"SHT_CUDA_INFO"
	.sectionflags	@""
	.align	4


	//----- nvinfo : EIATTR_CUDA_API_VERSION
	.align		4
        /*0000*/ 	.byte	0x04, 0x37
        /*0002*/ 	.short	(.L_27 - .L_26)
.L_26:
        /*0004*/ 	.word	0x00000082


	//----- nvinfo : EIATTR_KPARAM_INFO
	.align		4
.L_27:
        /*0008*/ 	.byte	0x04, 0x17
        /*000a*/ 	.short	(.L_29 - .L_28)
.L_28:
        /*000c*/ 	.word	0x00000000
        /*0010*/ 	.short	0x0001
        /*0012*/ 	.short	0x0008
        /*0014*/ 	.byte	0x00, 0xf0, 0x11, 0x00


	//----- nvinfo : EIATTR_KPARAM_INFO
	.align		4
.L_29:
        /*0018*/ 	.byte	0x04, 0x17
        /*001a*/ 	.short	(.L_31 - .L_30)
.L_30:
        /*001c*/ 	.word	0x00000000
        /*0020*/ 	.short	0x0000
        /*0022*/ 	.short	0x0000
        /*0024*/ 	.byte	0x00, 0xf5, 0x21, 0x00


	//----- nvinfo : EIATTR_SPARSE_MMA_MASK
	.align		4
.L_31:
        /*0028*/ 	.byte	0x03, 0x50
        /*002a*/ 	.short	0x0000


	//----- nvinfo : EIATTR_MAXREG_COUNT
	.align		4
        /*002c*/ 	.byte	0x03, 0x1b
        /*002e*/ 	.short	0x00ff


	//----- nvinfo : EIATTR_MERCURY_ISA_VERSION
	.align		4
        /*0030*/ 	.byte	0x03, 0x5f
        /*0032*/ 	.short	0x0101


	//----- nvinfo : EIATTR_VRC_CTA_INIT_COUNT
	.align		4
        /*0034*/ 	.byte	0x02, 0x4a
	.zero		1
	.zero		1


	//----- nvinfo : EIATTR_EXIT_INSTR_OFFSETS
	.align		4
        /*0038*/ 	.byte	0x04, 0x1c
        /*003a*/ 	.short	(.L_33 - .L_32)


	//   ....[0]....
.L_32:
        /*003c*/ 	.word	0x00000070


	//   ....[1]....
        /*0040*/ 	.word	0x000003e0


	//----- nvinfo : EIATTR_CRS_STACK_SIZE
	.align		4
.L_33:
        /*0044*/ 	.byte	0x04, 0x1e
        /*0046*/ 	.short	(.L_35 - .L_34)
.L_34:
        /*0048*/ 	.word	0x00000000


	//----- nvinfo : EIATTR_CBANK_PARAM_SIZE
	.align		4
.L_35:
        /*004c*/ 	.byte	0x03, 0x19
        /*004e*/ 	.short	0x000c


	//----- nvinfo : EIATTR_PARAM_CBANK
	.align		4
        /*0050*/ 	.byte	0x04, 0x0a
        /*0052*/ 	.short	(.L_37 - .L_36)
	.align		4
.L_36:
        /*0054*/ 	.word	index@(.nv.constant0._Z9normalizeP7double2i)
        /*0058*/ 	.short	0x0380
        /*005a*/ 	.short	0x000c


	//----- nvinfo : EIATTR_SW_WAR
	.align		4
.L_37:
        /*005c*/ 	.byte	0x04, 0x36
        /*005e*/ 	.short	(.L_39 - .L_38)
.L_38:
        /*0060*/ 	.word	0x00000008
.L_39:


//--------------------- .nv.info._Z8fftshiftP7double2ii --------------------------
	.section	.nv.info._Z8fftshiftP7double2ii,"",@"SHT_CUDA_INFO"
	.sectionflags	@""
	.align	4


	//----- nvinfo : EIATTR_CUDA_API_VERSION
	.align		4
        /*0000*/ 	.byte	0x04, 0x37
        /*0002*/ 	.short	(.L_41 - .L_40)
.L_40:
        /*0004*/ 	.word	0x00000082


	//----- nvinfo : EIATTR_KPARAM_INFO
	.align		4
.L_41:
        /*0008*/ 	.byte	0x04, 0x17
        /*000a*/ 	.short	(.L_43 - .L_42)
.L_42:
        /*000c*/ 	.word	0x00000000
        /*0010*/ 	.short	0x0002
        /*0012*/ 	.short	0x000c
        /*0014*/ 	.byte	0x00, 0xf0, 0x11, 0x00


	//----- nvinfo : EIATTR_KPARAM_INFO
	.align		4
.L_43:
        /*0018*/ 	.byte	0x04, 0x17
        /*001a*/ 	.short	(.L_45 - .L_44)
.L_44:
        /*001c*/ 	.word	0x00000000
        /*0020*/ 	.short	0x0001
        /*0022*/ 	.short	0x0008
        /*0024*/ 	.byte	0x00, 0xf0, 0x11, 0x00


	//----- nvinfo : EIATTR_KPARAM_INFO
	.align		4
.L_45:
        /*0028*/ 	.byte	0x04, 0x17
        /*002a*/ 	.short	(.L_47 - .L_46)
.L_46:
        /*002c*/ 	.word	0x00000000
        /*0030*/ 	.short	0x0000
        /*0032*/ 	.short	0x0000
        /*0034*/ 	.byte	0x00, 0xf5, 0x21, 0x00


	//----- nvinfo : EIATTR_SPARSE_MMA_MASK
	.align		4
.L_47:
        /*0038*/ 	.byte	0x03, 0x50
        /*003a*/ 	.short	0x0000


	//----- nvinfo : EIATTR_MAXREG_COUNT
	.align		4
        /*003c*/ 	.byte	0x03, 0x1b
        /*003e*/ 	.short	0x00ff


	//----- nvinfo : EIATTR_MERCURY_ISA_VERSION
	.align		4
        /*0040*/ 	.byte	0x03, 0x5f
        /*0042*/ 	.short	0x0101


	//----- nvinfo : EIATTR_VRC_CTA_INIT_COUNT
	.align		4
        /*0044*/ 	.byte	0x02, 0x4a
	.zero		1
	.zero		1


	//----- nvinfo : EIATTR_EXIT_INSTR_OFFSETS
	.align		4
        /*0048*/ 	.byte	0x04, 0x1c
        /*004a*/ 	.short	(.L_49 - .L_48)


	//   ....[0]....
.L_48:
        /*004c*/ 	.word	0x000000c0


	//   ....[1]....
        /*0050*/ 	.word	0x000001a0


	//----- nvinfo : EIATTR_CBANK_PARAM_SIZE
	.align		4
.L_49:
        /*0054*/ 	.byte	0x03, 0x19
        /*0056*/ 	.short	0x0010


	//----- nvinfo : EIATTR_PARAM_CBANK
	.align		4
        /*0058*/ 	.byte	0x04, 0x0a
        /*005a*/ 	.short	(.L_51 - .L_50)
	.align		4
.L_50:
        /*005c*/ 	.word	index@(.nv.constant0._Z8fftshiftP7double2ii)
        /*0060*/ 	.short	0x0380
        /*0062*/ 	.short	0x0010


	//----- nvinfo : EIATTR_SW_WAR
	.align		4
.L_51:
        /*0064*/ 	.byte	0x04, 0x36
        /*0066*/ 	.short	(.L_53 - .L_52)
.L_52:
        /*0068*/ 	.word	0x00000008
.L_53:


//--------------------- .nv.info._Z20elementwise_multiplyP7double2S0_S0_i --------------------------
	.section	.nv.info._Z20elementwise_multiplyP7double2S0_S0_i,"",@"SHT_CUDA_INFO"
	.sectionflags	@""
	.align	4


	//----- nvinfo : EIATTR_CUDA_API_VERSION
	.align		4
        /*0000*/ 	.byte	0x04, 0x37
        /*0002*/ 	.short	(.L_55 - .L_54)
.L_54:
        /*0004*/ 	.word	0x00000082


	//----- nvinfo : EIATTR_KPARAM_INFO
	.align		4
.L_55:
        /*0008*/ 	.byte	0x04, 0x17
        /*000a*/ 	.short	(.L_57 - .L_56)
.L_56:
        /*000c*/ 	.word	0x00000000
        /*0010*/ 	.short	0x0003
        /*0012*/ 	.short	0x0018
        /*0014*/ 	.byte	0x00, 0xf0, 0x11, 0x00


	//----- nvinfo : EIATTR_KPARAM_INFO
	.align		4
.L_57:
        /*0018*/ 	.byte	0x04, 0x17
        /*001a*/ 	.short	(.L_59 - .L_58)
.L_58:
        /*001c*/ 	.word	0x00000000
        /*0020*/ 	.short	0x0002
        /*0022*/ 	.short	0x0010
        /*0024*/ 	.byte	0x00, 0xf5, 0x21, 0x00


	//----- nvinfo : EIATTR_KPARAM_INFO
	.align		4
.L_59:
        /*0028*/ 	.byte	0x04, 0x17
        /*002a*/ 	.short	(.L_61 - .L_60)
.L_60:
        /*002c*/ 	.word	0x00000000
        /*0030*/ 	.short	0x0001
        /*0032*/ 	.short	0x0008
        /*0034*/ 	.byte	0x00, 0xf5, 0x21, 0x00


	//----- nvinfo : EIATTR_KPARAM_INFO
	.align		4
.L_61:
        /*0038*/ 	.byte	0x04, 0x17
        /*003a*/ 	.short	(.L_63 - .L_62)
.L_62:
        /*003c*/ 	.word	0x00000000
        /*0040*/ 	.short	0x0000
        /*0042*/ 	.short	0x0000
        /*0044*/ 	.byte	0x00, 0xf5, 0x21, 0x00


	//----- nvinfo : EIATTR_SPARSE_MMA_MASK
	.align		4
.L_63:
        /*0048*/ 	.byte	0x03, 0x50
        /*004a*/ 	.short	0x0000


	//----- nvinfo : EIATTR_MAXREG_COUNT
	.align		4
        /*004c*/ 	.byte	0x03, 0x1b
        /*004e*/ 	.short	0x00ff


	//----- nvinfo : EIATTR_MERCURY_ISA_VERSION
	.align		4
        /*0050*/ 	.byte	0x03, 0x5f
        /*0052*/ 	.short	0x0101


	//----- nvinfo : EIATTR_VRC_CTA_INIT_COUNT
	.align		4
        /*0054*/ 	.byte	0x02, 0x4a
	.zero		1
	.zero		1


	//----- nvinfo : EIATTR_EXIT_INSTR_OFFSETS
	.align		4
        /*0058*/ 	.byte	0x04, 0x1c
        /*005a*/ 	.short	(.L_65 - .L_64)


	//   ....[0]....
.L_64:
        /*005c*/ 	.word	0x00000070


	//   ....[1]....
        /*0060*/ 	.word	0x00000190


	//----- nvinfo : EIATTR_CBANK_PARAM_SIZE
	.align		4
.L_65:
        /*0064*/ 	.byte	0x03, 0x19
        /*0066*/ 	.short	0x001c


	//----- nvinfo : EIATTR_PARAM_CBANK
	.align		4
        /*0068*/ 	.byte	0x04, 0x0a
        /*006a*/ 	.short	(.L_67 - .L_66)
	.align		4
.L_66:
        /*006c*/ 	.word	index@(.nv.constant0._Z20elementwise_multiplyP7double2S0_S0_i)
        /*0070*/ 	.short	0x0380
        /*0072*/ 	.short	0x001c


	//----- nvinfo : EIATTR_SW_WAR
	.align		4
.L_67:
        /*0074*/ 	.byte	0x04, 0x36
        /*0076*/ 	.short	(.L_69 - .L_68)
.L_68:
        /*0078*/ 	.word	0x00000008
.L_69:


//--------------------- .nv.info._Z10init_fft_uP7double2PdS1_i --------------------------
	.section	.nv.info._Z10init_fft_uP7double2PdS1_i,"",@"SHT_CUDA_INFO"
	.sectionflags	@""
	.align	4


	//----- nvinfo : EIATTR_CUDA_API_VERSION
	.align		4
        /*0000*/ 	.byte	0x04, 0x37
        /*0002*/ 	.short	(.L_71 - .L_70)
.L_70:
        /*0004*/ 	.word	0x00000082


	//----- nvinfo : EIATTR_KPARAM_INFO
	.align		4
.L_71:
        /*0008*/ 	.byte	0x04, 0x17
        /*000a*/ 	.short	(.L_73 - .L_72)
.L_72:
        /*000c*/ 	.word	0x00000000
        /*0010*/ 	.short	0x0003
        /*0012*/ 	.short	0x0018
        /*0014*/ 	.byte	0x00, 0xf0, 0x11, 0x00


	//----- nvinfo : EIATTR_KPARAM_INFO
	.align		4
.L_73:
        /*0018*/ 	.byte	0x04, 0x17
        /*001a*/ 	.short	(.L_75 - .L_74)
.L_74:
        /*001c*/ 	.word	0x00000000
        /*0020*/ 	.short	0x0002
        /*0022*/ 	.short	0x0010
        /*0024*/ 	.byte	0x00, 0xf5, 0x21, 0x00


	//----- nvinfo : EIATTR_KPARAM_INFO
	.align		4
.L_75:
        /*0028*/ 	.byte	0x04, 0x17
        /*002a*/ 	.short	(.L_77 - .L_76)
.L_76:
        /*002c*/ 	.word	0x00000000
        /*0030*/ 	.short	0x0001
        /*0032*/ 	.short	0x0008
        /*0034*/ 	.byte	0x00, 0xf5, 0x21, 0x00


	//----- nvinfo : EIATTR_KPARAM_INFO
	.align		4
.L_77:
        /*0038*/ 	.byte	0x04, 0x17
        /*003a*/ 	.short	(.L_79 - .L_78)
.L_78:
        /*003c*/ 	.word	0x00000000
        /*0040*/ 	.short	0x0000
        /*0042*/ 	.short	0x0000
        /*0044*/ 	.byte	0x00, 0xf5, 0x21, 0x00


	//----- nvinfo : EIATTR_SPARSE_MMA_MASK
	.align		4
.L_79:
        /*0048*/ 	.byte	0x03, 0x50
        /*004a*/ 	.short	0x0000


	//----- nvinfo : EIATTR_MAXREG_COUNT
	.align		4
        /*004c*/ 	.byte	0x03, 0x1b
        /*004e*/ 	.short	0x00ff


	//----- nvinfo : EIATTR_MERCURY_ISA_VERSION
	.align		4
        /*0050*/ 	.byte	0x03, 0x5f
        /*0052*/ 	.short	0x0101


	//----- nvinfo : EIATTR_VRC_CTA_INIT_COUNT
	.align		4
        /*0054*/ 	.byte	0x02, 0x4a
	.zero		1
	.zero		1


	//----- nvinfo : EIATTR_EXIT_INSTR_OFFSETS
	.align		4
        /*0058*/ 	.byte	0x04, 0x1c
        /*005a*/ 	.short	(.L_81 - .L_80)


	//   ....[0]....
.L_80:
        /*005c*/ 	.word	0x000000c0


	//   ....[1]....
        /*0060*/ 	.word	0x00000190


	//----- nvinfo : EIATTR_CBANK_PARAM_SIZE
	.align		4
.L_81:
        /*0064*/ 	.byte	0x03, 0x19
        /*0066*/ 	.short	0x001c


	//----- nvinfo : EIATTR_PARAM_CBANK
	.align		4
        /*0068*/ 	.byte	0x04, 0x0a
        /*006a*/ 	.short	(.L_83 - .L_82)
	.align		4
.L_82:
        /*006c*/ 	.word	index@(.nv.constant0._Z10init_fft_uP7double2PdS1_i)
        /*0070*/ 	.short	0x0380
        /*0072*/ 	.short	0x001c


	//----- nvinfo : EIATTR_SW_WAR
	.align		4
.L_83:
        /*0074*/ 	.byte	0x04, 0x36
        /*0076*/ 	.short	(.L_85 - .L_84)
.L_84:
        /*0078*/ 	.word	0x00000008
.L_85:


//--------------------- .nv.callgraph             --------------------------
	.section	.nv.callgraph,"",@"SHT_CUDA_CALLGRAPH"
	.align	4
	.sectionentsize	8
	.align		4
        /*0000*/ 	.word	0x00000000
	.align		4
        /*0004*/ 	.word	0xffffffff
	.align		4
        /*0008*/ 	.word	0x00000000
	.align		4
        /*000c*/ 	.word	0xfffffffe
	.align		4
        /*0010*/ 	.word	0x00000000
	.align		4
        /*0014*/ 	.word	0xfffffffd
	.align		4
        /*0018*/ 	.word	0x00000000
	.align		4
        /*001c*/ 	.word	0xfffffffc


//--------------------- .text._Z9normalizeP7double2i --------------------------
	.section	.text._Z9normalizeP7double2i,"ax",@progbits
	.align	128
        .global         _Z9normalizeP7double2i
        .type           _Z9normalizeP7double2i,@function
        .size           _Z9normalizeP7double2i,(.L_x_13 - _Z9normalizeP7double2i)
        .other          _Z9normalizeP7double2i,@"STO_CUDA_ENTRY STV_DEFAULT"
_Z9normalizeP7double2i:
.text._Z9normalizeP7double2i:
[----:B------:R-:W-:Y:S01]  /*0000*/  LDC R1, c[0x0][0x37c] ;  /* 0x0000df00ff017b82 */ /* 0x000fe20000000800 */
[----:B------:R-:W0:Y:S07]  /*0010*/  S2R R0, SR_TID.X ;  /* 0x0000000000007919 */ /* 0x000e2e0000002100 */
[----:B------:R-:W0:Y:S01]  /*0020*/  S2UR UR4, SR_CTAID.X ;  /* 0x00000000000479c3 */ /* 0x000e220000002500 */
[----:B------:R-:W1:Y:S07]  /*0030*/  LDCU UR6, c[0x0][0x388] ;  /* 0x00007100ff0677ac */ /* 0x000e6e0008000800 */
[----:B------:R-:W0:Y:S02]  /*0040*/  LDC R3, c[0x0][0x360] ;  /* 0x0000d800ff037b82 */ /* 0x000e240000000800 */
[----:B0-----:R-:W-:-:S05]  /*0050*/  IMAD R3, R3, UR4, R0 ;  /* 0x0000000403037c24 */ /* 0x001fca000f8e0200 */
[----:B-1----:R-:W-:-:S13]  /*0060*/  ISETP.GE.AND P0, PT, R3, UR6, PT ;  /* 0x0000000603007c0c */ /* 0x002fda000bf06270 */
[----:B------:R-:W-:Y:S05]  /*0070*/  @P0 EXIT ;  /* 0x000000000000094d */ /* 0x000fea0003800000 */
[----:B------:R-:W0:Y:S01]  /*0080*/  LDC.64 R12, c[0x0][0x380] ;  /* 0x0000e000ff0c7b82 */ /* 0x000e220000000a00 */
[----:B------:R-:W1:Y:S01]  /*0090*/  LDCU.64 UR4, c[0x0][0x358] ;  /* 0x00006b00ff0477ac */ /* 0x000e620008000a00 */
[----:B0-----:R-:W-:-:S05]  /*00a0*/  IMAD.WIDE R12, R3, 0x10, R12 ;  /* 0x00000010030c7825 */ /* 0x001fca00078e020c */
[----:B-1----:R-:W2:Y:S01]  /*00b0*/  LDG.E.128 R8, desc[UR4][R12.64] ;  /* 0x000000040c087981 */ /* 0x002ea2000c1e1d00 */
[----:B------:R-:W0:Y:S01]  /*00c0*/  I2F.F64 R2, UR6 ;  /* 0x0000000600027d12 */ /* 0x000e220008201c00 */
[----:B------:R-:W-:Y:S01]  /*00d0*/  IMAD.MOV.U32 R4, RZ, RZ, 0x1 ;  /* 0x00000001ff047424 */ /* 0x000fe200078e00ff */
[----:B------:R-:W-:Y:S06]  /*00e0*/  BSSY.RECONVERGENT B0, `(.L_x_0) ;  /* 0x0000016000007945 */ /* 0x000fec0003800200 */
[----:B0-----:R-:W0:Y:S02]  /*00f0*/  MUFU.RCP64H R5, R3 ;  /* 0x0000000300057308 */ /* 0x001e240000001800 */
[----:B0-----:R-:W-:-:S08]  /*0100*/  DFMA R6, -R2, R4, 1 ;  /* 0x3ff000000206742b */ /* 0x001fd00000000104 */
[----:B------:R-:W-:-:S08]  /*0110*/  DFMA R6, R6, R6, R6 ;  /* 0x000000060606722b */ /* 0x000fd00000000006 */
[----:B------:R-:W-:-:S08]  /*0120*/  DFMA R6, R4, R6, R4 ;  /* 0x000000060406722b */ /* 0x000fd00000000004 */
[----:B------:R-:W-:-:S08]  /*0130*/  DFMA R4, -R2, R6, 1 ;  /* 0x3ff000000204742b */ /* 0x000fd00000000106 */
[----:B------:R-:W-:-:S08]  /*0140*/  DFMA R4, R6, R4, R6 ;  /* 0x000000040604722b */ /* 0x000fd00000000006 */
[----:B--2---:R-:W-:Y:S01]  /*0150*/  DMUL R6, R8, R4 ;  /* 0x0000000408067228 */ /* 0x004fe20000000000 */
[----:B------:R-:W-:-:S07]  /*0160*/  FSETP.GEU.AND P1, PT, |R9|, 6.5827683646048100446e-37, PT ;  /* 0x036000000900780b */ /* 0x000fce0003f2e200 */
[----:B------:R-:W-:-:S08]  /*0170*/  DFMA R14, -R2, R6, R8 ;  /* 0x00000006020e722b */ /* 0x000fd00000000108 */
[----:B------:R-:W-:-:S10]  /*0180*/  DFMA R4, R4, R14, R6 ;  /* 0x0000000e0404722b */ /* 0x000fd40000000006 */
[----:B------:R-:W-:-:S05]  /*0190*/  FFMA R0, RZ, R3, R5 ;  /* 0x00000003ff007223 */ /* 0x000fca0000000005 */
[----:B------:R-:W-:-:S13]  /*01a0*/  FSETP.GT.AND P0, PT, |R0|, 1.469367938527859385e-39, PT ;  /* 0x001000000000780b */ /* 0x000fda0003f04200 */
[----:B------:R-:W-:Y:S05]  /*01b0*/  @P0 BRA P1, `(.L_x_1) ;  /* 0x0000000000200947 */ /* 0x000fea0000800000 */
[----:B------:R-:W-:Y:S01]  /*01c0*/  IMAD.MOV.U32 R16, RZ, RZ, R8 ;  /* 0x000000ffff107224 */ /* 0x000fe200078e0008 */
[----:B------:R-:W-:Y:S01]  /*01d0*/  MOV R0, 0x220 ;  /* 0x0000022000007802 */ /* 0x000fe20000000f00 */
[----:B------:R-:W-:Y:S02]  /*01e0*/  IMAD.MOV.U32 R17, RZ, RZ, R9 ;  /* 0x000000ffff117224 */ /* 0x000fe400078e0009 */
[----:B------:R-:W-:Y:S02]  /*01f0*/  IMAD.MOV.U32 R14, RZ, RZ, R2 ;  /* 0x000000ffff0e7224 */ /* 0x000fe400078e0002 */
[----:B------:R-:W-:-:S07]  /*0200*/  IMAD.MOV.U32 R15, RZ, RZ, R3 ;  /* 0x000000ffff0f7224 */ /* 0x000fce00078e0003 */
[----:B------:R-:W-:Y:S05]  /*0210*/  CALL.REL.NOINC `($__internal_0_$__cuda_sm20_div_rn_f64_full) ;  /* 0x0000000000747944 */ /* 0x000fea0003c00000 */
[----:B------:R-:W-:Y:S02]  /*0220*/  IMAD.MOV.U32 R4, RZ, RZ, R18 ;  /* 0x000000ffff047224 */ /* 0x000fe400078e0012 */
[----:B------:R-:W-:-:S07]  /*0230*/  IMAD.MOV.U32 R5, RZ, RZ, R19 ;  /* 0x000000ffff057224 */ /* 0x000fce00078e0013 */
.L_x_1:
[----:B------:R-:W-:Y:S05]  /*0240*/  BSYNC.RECONVERGENT B0 ;  /* 0x0000000000007941 */ /* 0x000fea0003800200 */
.L_x_0:
[----:B------:R-:W0:Y:S01]  /*0250*/  MUFU.RCP64H R7, R3 ;  /* 0x0000000300077308 */ /* 0x000e220000001800 */
[----:B------:R-:W-:Y:S01]  /*0260*/  IMAD.MOV.U32 R6, RZ, RZ, 0x1 ;  /* 0x00000001ff067424 */ /* 0x000fe200078e00ff */
[----:B------:R-:W-:Y:S01]  /*0270*/  FSETP.GEU.AND P1, PT, |R11|, 6.5827683646048100446e-37, PT ;  /* 0x036000000b00780b */ /* 0x000fe20003f2e200 */
[----:B------:R-:W-:Y:S04]  /*0280*/  BSSY.RECONVERGENT B0, `(.L_x_2) ;  /* 0x0000014000007945 */ /* 0x000fe80003800200 */
[----:B0-----:R-:W-:-:S08]  /*0290*/  DFMA R8, -R2, R6, 1 ;  /* 0x3ff000000208742b */ /* 0x001fd00000000106 */
[----:B------:R-:W-:-:S08]  /*02a0*/  DFMA R8, R8, R8, R8 ;  /* 0x000000080808722b */ /* 0x000fd00000000008 */
[----:B------:R-:W-:-:S08]  /*02b0*/  DFMA R8, R6, R8, R6 ;  /* 0x000000080608722b */ /* 0x000fd00000000006 */
[----:B------:R-:W-:-:S08]  /*02c0*/  DFMA R6, -R2, R8, 1 ;  /* 0x3ff000000206742b */ /* 0x000fd00000000108 */
[----:B------:R-:W-:-:S08]  /*02d0*/  DFMA R14, R8, R6, R8 ;  /* 0x00000006080e722b */ /* 0x000fd00000000008 */
[----:B------:R-:W-:-:S08]  /*02e0*/  DMUL R6, R10, R14 ;  /* 0x0000000e0a067228 */ /* 0x000fd00000000000 */
        /* <DEDUP_REMOVED lines=13> */
.L_x_3:
[----:B------:R-:W-:Y:S05]  /*03c0*/  BSYNC.RECONVERGENT B0 ;  /* 0x0000000000007941 */ /* 0x000fea0003800200 */
.L_x_2:
[----:B------:R-:W-:Y:S01]  /*03d0*/  STG.E.128 desc[UR4][R12.64], R4 ;  /* 0x000000040c007986 */ /* 0x000fe2000c101d04 */
[----:B------:R-:W-:Y:S05]  /*03e0*/  EXIT ;  /* 0x000000000000794d */ /* 0x000fea0003800000 */
        .weak           $__internal_0_$__cuda_sm20_div_rn_f64_full
        .type           $__internal_0_$__cuda_sm20_div_rn_f64_full,@function
        .size           $__internal_0_$__cuda_sm20_div_rn_f64_full,(.L_x_13 - $__internal_0_$__cuda_sm20_div_rn_f64_full)
$__internal_0_$__cuda_sm20_div_rn_f64_full:
[C---:B------:R-:W-:Y:S01]  /*03f0*/  FSETP.GEU.AND P0, PT, |R15|.reuse, 1.469367938527859385e-39, PT ;  /* 0x001000000f00780b */ /* 0x040fe20003f0e200 */
[----:B------:R-:W-:Y:S01]  /*0400*/  IMAD.MOV.U32 R18, RZ, RZ, 0x1 ;  /* 0x00000001ff127424 */ /* 0x000fe200078e00ff */
[----:B------:R-:W-:Y:S01]  /*0410*/  LOP3.LUT R8, R15, 0x800fffff, RZ, 0xc0, !PT ;  /* 0x800fffff0f087812 */ /* 0x000fe200078ec0ff */
[----:B------:R-:W-:Y:S01]  /*0420*/  IMAD.MOV.U32 R25, RZ, RZ, 0x1ca00000 ;  /* 0x1ca00000ff197424 */ /* 0x000fe200078e00ff */
[C---:B------:R-:W-:Y:S01]  /*0430*/  FSETP.GEU.AND P2, PT, |R17|.reuse, 1.469367938527859385e-39, PT ;  /* 0x001000001100780b */ /* 0x040fe20003f4e200 */
[----:B------:R-:W-:Y:S01]  /*0440*/  BSSY.RECONVERGENT B1, `(.L_x_4) ;  /* 0x0000052000017945 */ /* 0x000fe20003800200 */
[----:B------:R-:W-:Y:S01]  /*0450*/  LOP3.LUT R9, R8, 0x3ff00000, RZ, 0xfc, !PT ;  /* 0x3ff0000008097812 */ /* 0x000fe200078efcff */
[----:B------:R-:W-:Y:S01]  /*0460*/  IMAD.MOV.U32 R8, RZ, RZ, R14 ;  /* 0x000000ffff087224 */ /* 0x000fe200078e000e */
[----:B------:R-:W-:Y:S02]  /*0470*/  LOP3.LUT R24, R17, 0x7ff00000, RZ, 0xc0, !PT ;  /* 0x7ff0000011187812 */ /* 0x000fe400078ec0ff */
[----:B------:R-:W-:-:S03]  /*0480*/  LOP3.LUT R27, R15, 0x7ff00000, RZ, 0xc0, !PT ;  /* 0x7ff000000f1b7812 */ /* 0x000fc600078ec0ff */
[----:B------:R-:W-:Y:S01]  /*0490*/  @!P0 DMUL R8, R14, 8.98846567431157953865e+307 ;  /* 0x7fe000000e088828 */ /* 0x000fe20000000000 */
[C---:B------:R-:W-:Y:S01]  /*04a0*/  ISETP.GE.U32.AND P1, PT, R24.reuse, R27, PT ;  /* 0x0000001b1800720c */ /* 0x040fe20003f26070 */
[----:B------:R-:W-:Y:S02]  /*04b0*/  IMAD.MOV.U32 R26, RZ, RZ, R24 ;  /* 0x000000ffff1a7224 */ /* 0x000fe400078e0018 */
[----:B------:R-:W-:Y:S02]  /*04c0*/  @!P2 LOP3.LUT R21, R15, 0x7ff00000, RZ, 0xc0, !PT ;  /* 0x7ff000000f15a812 */ /* 0x000fe400078ec0ff */
[----:B------:R-:W0:Y:S02]  /*04d0*/  MUFU.RCP64H R19, R9 ;  /* 0x0000000900137308 */ /* 0x000e240000001800 */
[----:B------:R-:W-:Y:S02]  /*04e0*/  @!P2 ISETP.GE.U32.AND P3, PT, R24, R21, PT ;  /* 0x000000151800a20c */ /* 0x000fe40003f66070 */
[----:B------:R-:W-:-:S02]  /*04f0*/  @!P0 LOP3.LUT R27, R9, 0x7ff00000, RZ, 0xc0, !PT ;  /* 0x7ff00000091b8812 */ /* 0x000fc400078ec0ff */
[----:B------:R-:W-:-:S04]  /*0500*/  @!P2 SEL R21, R25, 0x63400000, !P3 ;  /* 0x634000001915a807 */ /* 0x000fc80005800000 */
[----:B------:R-:W-:-:S04]  /*0510*/  @!P2 LOP3.LUT R22, R21, 0x80000000, R17, 0xf8, !PT ;  /* 0x800000001516a812 */ /* 0x000fc800078ef811 */
[----:B------:R-:W-:Y:S01]  /*0520*/  @!P2 LOP3.LUT R23, R22, 0x100000, RZ, 0xfc, !PT ;  /* 0x001000001617a812 */ /* 0x000fe200078efcff */
[----:B------:R-:W-:Y:S01]  /*0530*/  @!P2 IMAD.MOV.U32 R22, RZ, RZ, RZ ;  /* 0x000000ffff16a224 */ /* 0x000fe200078e00ff */
[----:B0-----:R-:W-:-:S08]  /*0540*/  DFMA R6, R18, -R8, 1 ;  /* 0x3ff000001206742b */ /* 0x001fd00000000808 */
[----:B------:R-:W-:-:S08]  /*0550*/  DFMA R6, R6, R6, R6 ;  /* 0x000000060606722b */ /* 0x000fd00000000006 */
[----:B------:R-:W-:Y:S01]  /*0560*/  DFMA R18, R18, R6, R18 ;  /* 0x000000061212722b */ /* 0x000fe20000000012 */
[----:B------:R-:W-:Y:S01]  /*0570*/  SEL R7, R25, 0x63400000, !P1 ;  /* 0x6340000019077807 */ /* 0x000fe20004800000 */
[----:B------:R-:W-:-:S03]  /*0580*/  IMAD.MOV.U32 R6, RZ, RZ, R16 ;  /* 0x000000ffff067224 */ /* 0x000fc600078e0010 */
[----:B------:R-:W-:-:S03]  /*0590*/  LOP3.LUT R7, R7, 0x800fffff, R17, 0xf8, !PT ;  /* 0x800fffff07077812 */ /* 0x000fc600078ef811 */
[----:B------:R-:W-:-:S03]  /*05a0*/  DFMA R20, R18, -R8, 1 ;  /* 0x3ff000001214742b */ /* 0x000fc60000000808 */
[----:B------:R-:W-:-:S05]  /*05b0*/  @!P2 DFMA R6, R6, 2, -R22 ;  /* 0x400000000606a82b */ /* 0x000fca0000000816 */
[----:B------:R-:W-:-:S05]  /*05c0*/  DFMA R20, R18, R20, R18 ;  /* 0x000000141214722b */ /* 0x000fca0000000012 */
[----:B------:R-:W-:-:S03]  /*05d0*/  @!P2 LOP3.LUT R26, R7, 0x7ff00000, RZ, 0xc0, !PT ;  /* 0x7ff00000071aa812 */ /* 0x000fc600078ec0ff */
[----:B------:R-:W-:Y:S02]  /*05e0*/  DMUL R18, R20, R6 ;  /* 0x0000000614127228 */ /* 0x000fe40000000000 */
[----:B------:R-:W-:-:S05]  /*05f0*/  VIADD R28, R26, 0xffffffff ;  /* 0xffffffff1a1c7836 */ /* 0x000fca0000000000 */
[----:B------:R-:W-:Y:S01]  /*0600*/  ISETP.GT.U32.AND P0, PT, R28, 0x7feffffe, PT ;  /* 0x7feffffe1c00780c */ /* 0x000fe20003f04070 */
[----:B------:R-:W-:Y:S01]  /*0610*/  VIADD R28, R27, 0xffffffff ;  /* 0xffffffff1b1c7836 */ /* 0x000fe20000000000 */
[----:B------:R-:W-:-:S04]  /*0620*/  DFMA R22, R18, -R8, R6 ;  /* 0x800000081216722b */ /* 0x000fc80000000006 */
[----:B------:R-:W-:-:S04]  /*0630*/  ISETP.GT.U32.OR P0, PT, R28, 0x7feffffe, P0 ;  /* 0x7feffffe1c00780c */ /* 0x000fc80000704470 */
[----:B------:R-:W-:-:S09]  /*0640*/  DFMA R22, R20, R22, R18 ;  /* 0x000000161416722b */ /* 0x000fd20000000012 */
[----:B------:R-:W-:Y:S05]  /*0650*/  @P0 BRA `(.L_x_5) ;  /* 0x00000000006c0947 */ /* 0x000fea0003800000 */
[----:B------:R-:W-:Y:S01]  /*0660*/  LOP3.LUT R17, R15, 0x7ff00000, RZ, 0xc0, !PT ;  /* 0x7ff000000f117812 */ /* 0x000fe200078ec0ff */
[----:B------:R-:W-:-:S03]  /*0670*/  IMAD.MOV.U32 R20, RZ, RZ, RZ ;  /* 0x000000ffff147224 */ /* 0x000fc600078e00ff */
[CC--:B------:R-:W-:Y:S02]  /*0680*/  VIADDMNMX R16, R24.reuse, -R17.reuse, 0xb9600000, !PT ;  /* 0xb960000018107446 */ /* 0x0c0fe40007800911 */
[----:B------:R-:W-:Y:S02]  /*0690*/  ISETP.GE.U32.AND P0, PT, R24, R17, PT ;  /* 0x000000111800720c */ /* 0x000fe40003f06070 */
[----:B------:R-:W-:Y:S02]  /*06a0*/  VIMNMX R16, PT, PT, R16, 0x46a00000, PT ;  /* 0x46a0000010107848 */ /* 0x000fe40003fe0100 */
[----:B------:R-:W-:-:S05]  /*06b0*/  SEL R25, R25, 0x63400000, !P0 ;  /* 0x6340000019197807 */ /* 0x000fca0004000000 */
[----:B------:R-:W-:-:S04]  /*06c0*/  IMAD.IADD R16, R16, 0x1, -R25 ;  /* 0x0000000110107824 */ /* 0x000fc800078e0a19 */
[----:B------:R-:W-:-:S06]  /*06d0*/  VIADD R21, R16, 0x7fe00000 ;  /* 0x7fe0000010157836 */ /* 0x000fcc0000000000 */
[----:B------:R-:W-:-:S10]  /*06e0*/  DMUL R18, R22, R20 ;  /* 0x0000001416127228 */ /* 0x000fd40000000000 */
[----:B------:R-:W-:-:S13]  /*06f0*/  FSETP.GTU.AND P0, PT, |R19|, 1.469367938527859385e-39, PT ;  /* 0x001000001300780b */ /* 0x000fda0003f0c200 */
[----:B------:R-:W-:Y:S05]  /*0700*/  @P0 BRA `(.L_x_6) ;  /* 0x0000000000940947 */ /* 0x000fea0003800000 */
[----:B------:R-:W-:Y:S01]  /*0710*/  DFMA R6, R22, -R8, R6 ;  /* 0x800000081606722b */ /* 0x000fe20000000006 */
[----:B------:R-:W-:-:S09]  /*0720*/  IMAD.MOV.U32 R20, RZ, RZ, RZ ;  /* 0x000000ffff147224 */ /* 0x000fd200078e00ff */
[C---:B------:R-:W-:Y:S02]  /*0730*/  FSETP.NEU.AND P0, PT, R7.reuse, RZ, PT ;  /* 0x000000ff0700720b */ /* 0x040fe40003f0d000 */
[----:B------:R-:W-:-:S04]  /*0740*/  LOP3.LUT R15, R7, 0x80000000, R15, 0x48, !PT ;  /* 0x80000000070f7812 */ /* 0x000fc800078e480f */
[----:B------:R-:W-:-:S07]  /*0750*/  LOP3.LUT R21, R15, R21, RZ, 0xfc, !PT ;  /* 0x000000150f157212 */ /* 0x000fce00078efcff */
[----:B------:R-:W-:Y:S05]  /*0760*/  @!P0 BRA `(.L_x_6) ;  /* 0x00000000007c8947 */ /* 0x000fea0003800000 */
[----:B------:R-:W-:Y:S01]  /*0770*/  IMAD.MOV R7, RZ, RZ, -R16 ;  /* 0x000000ffff077224 */ /* 0x000fe200078e0a10 */
[----:B------:R-:W-:Y:S01]  /*0780*/  DMUL.RP R20, R22, R20 ;  /* 0x0000001416147228 */ /* 0x000fe20000008000 */
[----:B------:R-:W-:-:S06]  /*0790*/  IMAD.MOV.U32 R6, RZ, RZ, RZ ;  /* 0x000000ffff067224 */ /* 0x000fcc00078e00ff */
[----:B------:R-:W-:-:S03]  /*07a0*/  DFMA R6, R18, -R6, R22 ;  /* 0x800000061206722b */ /* 0x000fc60000000016 */
[----:B------:R-:W-:-:S03]  /*07b0*/  LOP3.LUT R15, R21, R15, RZ, 0x3c, !PT ;  /* 0x0000000f150f7212 */ /* 0x000fc600078e3cff */
[----:B------:R-:W-:-:S04]  /*07c0*/  IADD3 R6, PT, PT, -R16, -0x43300000, RZ ;  /* 0xbcd0000010067810 */ /* 0x000fc80007ffe1ff */
[----:B------:R-:W-:-:S04]  /*07d0*/  FSETP.NEU.AND P0, PT, |R7|, R6, PT ;  /* 0x000000060700720b */ /* 0x000fc80003f0d200 */
[----:B------:R-:W-:Y:S02]  /*07e0*/  FSEL R18, R20, R18, !P0 ;  /* 0x0000001214127208 */ /* 0x000fe40004000000 */
[----:B------:R-:W-:Y:S01]  /*07f0*/  FSEL R19, R15, R19, !P0 ;  /* 0x000000130f137208 */ /* 0x000fe20004000000 */
[----:B------:R-:W-:Y:S06]  /*0800*/  BRA `(.L_x_6) ;  /* 0x0000000000547947 */ /* 0x000fec0003800000 */
.L_x_5:
[----:B------:R-:W-:-:S14]  /*0810*/  DSETP.NAN.AND P0, PT, R16, R16, PT ;  /* 0x000000101000722a */ /* 0x000fdc0003f08000 */
[----:B------:R-:W-:Y:S05]  /*0820*/  @P0 BRA `(.L_x_7) ;  /* 0x0000000000440947 */ /* 0x000fea0003800000 */
[----:B------:R-:W-:-:S14]  /*0830*/  DSETP.NAN.AND P0, PT, R14, R14, PT ;  /* 0x0000000e0e00722a */ /* 0x000fdc0003f08000 */
[----:B------:R-:W-:Y:S05]  /*0840*/  @P0 BRA `(.L_x_8) ;  /* 0x0000000000300947 */ /* 0x000fea0003800000 */
[----:B------:R-:W-:Y:S01]  /*0850*/  ISETP.NE.AND P0, PT, R26, R27, PT ;  /* 0x0000001b1a00720c */ /* 0x000fe20003f05270 */
[----:B------:R-:W-:Y:S02]  /*0860*/  IMAD.MOV.U32 R18, RZ, RZ, 0x0 ;  /* 0x00000000ff127424 */ /* 0x000fe400078e00ff */
[----:B------:R-:W-:-:S10]  /*0870*/  IMAD.MOV.U32 R19, RZ, RZ, -0x80000 ;  /* 0xfff80000ff137424 */ /* 0x000fd400078e00ff */
[----:B------:R-:W-:Y:S05]  /*0880*/  @!P0 BRA `(.L_x_6) ;  /* 0x0000000000348947 */ /* 0x000fea0003800000 */
[----:B------:R-:W-:Y:S02]  /*0890*/  ISETP.NE.AND P0, PT, R26, 0x7ff00000, PT ;  /* 0x7ff000001a00780c */ /* 0x000fe40003f05270 */
[----:B------:R-:W-:Y:S02]  /*08a0*/  LOP3.LUT R19, R17, 0x80000000, R15, 0x48, !PT ;  /* 0x8000000011137812 */ /* 0x000fe400078e480f */
[----:B------:R-:W-:-:S13]  /*08b0*/  ISETP.EQ.OR P0, PT, R27, RZ, !P0 ;  /* 0x000000ff1b00720c */ /* 0x000fda0004702670 */
[----:B------:R-:W-:Y:S01]  /*08c0*/  @P0 LOP3.LUT R6, R19, 0x7ff00000, RZ, 0xfc, !PT ;  /* 0x7ff0000013060812 */ /* 0x000fe200078efcff */
[----:B------:R-:W-:Y:S02]  /*08d0*/  @!P0 IMAD.MOV.U32 R18, RZ, RZ, RZ ;  /* 0x000000ffff128224 */ /* 0x000fe400078e00ff */
[----:B------:R-:W-:Y:S02]  /*08e0*/  @P0 IMAD.MOV.U32 R18, RZ, RZ, RZ ;  /* 0x000000ffff120224 */ /* 0x000fe400078e00ff */
[----:B------:R-:W-:Y:S01]  /*08f0*/  @P0 IMAD.MOV.U32 R19, RZ, RZ, R6 ;  /* 0x000000ffff130224 */ /* 0x000fe200078e0006 */
[----:B------:R-:W-:Y:S06]  /*0900*/  BRA `(.L_x_6) ;  /* 0x0000000000147947 */ /* 0x000fec0003800000 */
.L_x_8:
[----:B------:R-:W-:Y:S01]  /*0910*/  LOP3.LUT R19, R15, 0x80000, RZ, 0xfc, !PT ;  /* 0x000800000f137812 */ /* 0x000fe200078efcff */
[----:B------:R-:W-:Y:S01]  /*0920*/  IMAD.MOV.U32 R18, RZ, RZ, R14 ;  /* 0x000000ffff127224 */ /* 0x000fe200078e000e */
[----:B------:R-:W-:Y:S06]  /*0930*/  BRA `(.L_x_6) ;  /* 0x0000000000087947 */ /* 0x000fec0003800000 */
.L_x_7:
[----:B------:R-:W-:Y:S01]  /*0940*/  LOP3.LUT R19, R17, 0x80000, RZ, 0xfc, !PT ;  /* 0x0008000011137812 */ /* 0x000fe200078efcff */
[----:B------:R-:W-:-:S07]  /*0950*/  IMAD.MOV.U32 R18, RZ, RZ, R16 ;  /* 0x000000ffff127224 */ /* 0x000fce00078e0010 */
.L_x_6:
[----:B------:R-:W-:Y:S05]  /*0960*/  BSYNC.RECONVERGENT B1 ;  /* 0x0000000000017941 */ /* 0x000fea0003800200 */
.L_x_4:
[----:B------:R-:W-:Y:S02]  /*0970*/  IMAD.MOV.U32 R6, RZ, RZ, R0 ;  /* 0x000000ffff067224 */ /* 0x000fe400078e0000 */
[----:B------:R-:W-:-:S04]  /*0980*/  IMAD.MOV.U32 R7, RZ, RZ, 0x0 ;  /* 0x00000000ff077424 */ /* 0x000fc800078e00ff */
[----:B------:R-:W-:Y:S05]  /*0990*/  RET.REL.NODEC R6 `(_Z9normalizeP7double2i) ;  /* 0xfffffff406987950 */ /* 0x000fea0003c3ffff */
.L_x_9:
[----:B------:R-:W-:-:S00]  /*09a0*/  BRA `(.L_x_9) ;  /* 0xfffffffc00fc7947 */ /* 0x000fc0000383ffff */
[----:B------:R-:W-:-:S00]  /*09b0*/  NOP ;  /* 0x0000000000007918 */ /* 0x000fc00000000000 */
        /* <DEDUP_REMOVED lines=12> */
.L_x_13:


//--------------------- .text._Z8fftshiftP7double2ii --------------------------
	.section	.text._Z8fftshiftP7double2ii,"ax",@progbits
	.align	128
        .global         _Z8fftshiftP7double2ii
        .type           _Z8fftshiftP7double2ii,@function
        .size           _Z8fftshiftP7double2ii,(.L_x_15 - _Z8fftshiftP7double2ii)
        .other          _Z8fftshiftP7double2ii,@"STO_CUDA_ENTRY STV_DEFAULT"
_Z8fftshiftP7double2ii:
.text._Z8fftshiftP7double2ii:
[----:B------:R-:W-:Y:S01]  /*0000*/  LDC R1, c[0x0][0x37c] ;  /* 0x0000df00ff017b82 */ /* 0x000fe20000000800 */
[----:B------:R-:W0:Y:S01]  /*0010*/  S2R R3, SR_TID.X ;  /* 0x0000000000037919 */ /* 0x000e220000002100 */
[----:B------:R-:W1:Y:S01]  /*0020*/  LDCU UR4, c[0x0][0x364] ;  /* 0x00006c80ff0477ac */ /* 0x000e620008000800 */
[----:B------:R-:W0:Y:S01]  /*0030*/  S2R R2, SR_CTAID.X ;  /* 0x0000000000027919 */ /* 0x000e220000002500 */
[----:B------:R-:W0:Y:S01]  /*0040*/  LDCU UR5, c[0x0][0x360] ;  /* 0x00006c00ff0577ac */ /* 0x000e220008000800 */
[----:B------:R-:W1:Y:S01]  /*0050*/  S2R R0, SR_TID.Y ;  /* 0x0000000000007919 */ /* 0x000e620000002200 */
[----:B------:R-:W2:Y:S01]  /*0060*/  LDCU.64 UR6, c[0x0][0x388] ;  /* 0x00007100ff0677ac */ /* 0x000ea20008000a00 */
[----:B------:R-:W1:Y:S01]  /*0070*/  S2R R5, SR_CTAID.Y ;  /* 0x0000000000057919 */ /* 0x000e620000002600 */
[----:B0-----:R-:W-:-:S05]  /*0080*/  IMAD R3, R2, UR5, R3 ;  /* 0x0000000502037c24 */ /* 0x001fca000f8e0203 */
[----:B--2---:R-:W-:Y:S01]  /*0090*/  ISETP.GE.AND P0, PT, R3, UR7, PT ;  /* 0x0000000703007c0c */ /* 0x004fe2000bf06270 */
[----:B-1----:R-:W-:-:S05]  /*00a0*/  IMAD R0, R5, UR4, R0 ;  /* 0x0000000405007c24 */ /* 0x002fca000f8e0200 */
[----:B------:R-:W-:-:S13]  /*00b0*/  ISETP.GE.OR P0, PT, R0, UR6, P0 ;  /* 0x0000000600007c0c */ /* 0x000fda0008706670 */
[----:B------:R-:W-:Y:S05]  /*00c0*/  @P0 EXIT ;  /* 0x000000000000094d */ /* 0x000fea0003800000 */
[----:B------:R-:W0:Y:S01]  /*00d0*/  LDC.64 R8, c[0x0][0x380] ;  /* 0x0000e000ff087b82 */ /* 0x000e220000000a00 */
[----:B------:R-:W1:Y:S01]  /*00e0*/  LDCU.64 UR4, c[0x0][0x358] ;  /* 0x00006b00ff0477ac */ /* 0x000e620008000a00 */
[----:B------:R-:W-:-:S04]  /*00f0*/  IMAD R5, R0, UR7, R3 ;  /* 0x0000000700057c24 */ /* 0x000fc8000f8e0203 */
[----:B0-----:R-:W-:-:S05]  /*0100*/  IMAD.WIDE R8, R5, 0x10, R8 ;  /* 0x0000001005087825 */ /* 0x001fca00078e0208 */
[----:B-1----:R-:W2:Y:S01]  /*0110*/  LDG.E.128 R4, desc[UR4][R8.64] ;  /* 0x0000000408047981 */ /* 0x002ea2000c1e1d00 */
[----:B------:R-:W-:-:S04]  /*0120*/  IADD3 R0, PT, PT, R0, R3, RZ ;  /* 0x0000000300007210 */ /* 0x000fc80007ffe0ff */
[----:B------:R-:W-:-:S04]  /*0130*/  SHF.L.U32 R0, R0, 0x1, RZ ;  /* 0x0000000100007819 */ /* 0x000fc800000006ff */
[----:B------:R-:W-:-:S04]  /*0140*/  LOP3.LUT R0, R0, 0x2, RZ, 0xc0, !PT ;  /* 0x0000000200007812 */ /* 0x000fc800078ec0ff */
[----:B------:R-:W-:-:S04]  /*0150*/  IADD3 R0, PT, PT, -R0, 0x1, RZ ;  /* 0x0000000100007810 */ /* 0x000fc80007ffe1ff */
[----:B------:R-:W2:Y:S02]  /*0160*/  I2F.F64 R2, R0 ;  /* 0x0000000000027312 */ /* 0x000ea40000201c00 */
[C---:B--2---:R-:W-:Y:S02]  /*0170*/  DMUL R4, R2.reuse, R4 ;  /* 0x0000000402047228 */ /* 0x044fe40000000000 */
[----:B------:R-:W-:-:S07]  /*0180*/  DMUL R6, R2, R6 ;  /* 0x0000000602067228 */ /* 0x000fce0000000000 */
[----:B------:R-:W-:Y:S01]  /*0190*/  STG.E.128 desc[UR4][R8.64], R4 ;  /* 0x0000000408007986 */ /* 0x000fe2000c101d04 */
[----:B------:R-:W-:Y:S05]  /*01a0*/  EXIT ;  /* 0x000000000000794d */ /* 0x000fea0003800000 */
.L_x_10:
        /* <DEDUP_REMOVED lines=13> */
.L_x_15:


//--------------------- .text._Z20elementwise_multiplyP7double2S0_S0_i --------------------------
	.section	.text._Z20elementwise_multiplyP7double2S0_S0_i,"ax",@progbits
	.align	128
        .global         _Z20elementwise_multiplyP7double2S0_S0_i
        .type           _Z20elementwise_multiplyP7double2S0_S0_i,@function
        .size           _Z20elementwise_multiplyP7double2S0_S0_i,(.L_x_16 - _Z20elementwise_multiplyP7double2S0_S0_i)
        .other          _Z20elementwise_multiplyP7double2S0_S0_i,@"STO_CUDA_ENTRY STV_DEFAULT"
_Z20elementwise_multiplyP7double2S0_S0_i:
.text._Z20elementwise_multiplyP7double2S0_S0_i:
        /* <DEDUP_REMOVED lines=9> */
[----:B------:R-:W1:Y:S07]  /*0090*/  LDCU.64 UR4, c[0x0][0x358] ;  /* 0x00006b00ff0477ac */ /* 0x000e6e0008000a00 */
[----:B------:R-:W2:Y:S08]  /*00a0*/  LDC.64 R12, c[0x0][0x390] ;  /* 0x0000e400ff0c7b82 */ /* 0x000eb00000000a00 */
[----:B------:R-:W3:Y:S01]  /*00b0*/  LDC.64 R16, c[0x0][0x380] ;  /* 0x0000e000ff107b82 */ /* 0x000ee20000000a00 */
[----:B0-----:R-:W-:-:S05]  /*00c0*/  IMAD.WIDE R2, R19, 0x10, R2 ;  /* 0x0000001013027825 */ /* 0x001fca00078e0202 */
[----:B-1----:R-:W4:Y:S01]  /*00d0*/  LDG.E.128 R8, desc[UR4][R2.64] ;  /* 0x0000000402087981 */ /* 0x002f22000c1e1d00 */
[----:B--2---:R-:W-:-:S05]  /*00e0*/  IMAD.WIDE R12, R19, 0x10, R12 ;  /* 0x00000010130c7825 */ /* 0x004fca00078e020c */
[----:B------:R-:W4:Y:S02]  /*00f0*/  LDG.E.128 R4, desc[UR4][R12.64] ;  /* 0x000000040c047981 */ /* 0x000f24000c1e1d00 */
[----:B----4-:R-:W-:-:S08]  /*0100*/  DMUL R14, R10, R6 ;  /* 0x000000060a0e7228 */ /* 0x010fd00000000000 */
[----:B------:R-:W-:Y:S01]  /*0110*/  DFMA R4, R8, R4, -R14 ;  /* 0x000000040804722b */ /* 0x000fe2000000080e */
[----:B---3--:R-:W-:-:S06]  /*0120*/  IMAD.WIDE R8, R19, 0x10, R16 ;  /* 0x0000001013087825 */ /* 0x008fcc00078e0210 */
[----:B------:R-:W-:Y:S04]  /*0130*/  STG.E.64 desc[UR4][R8.64], R4 ;  /* 0x0000000408007986 */ /* 0x000fe8000c101b04 */
[----:B------:R-:W2:Y:S04]  /*0140*/  LDG.E.64 R16, desc[UR4][R12.64] ;  /* 0x000000040c107981 */ /* 0x000ea8000c1e1b00 */
[----:B------:R-:W3:Y:S01]  /*0150*/  LDG.E.64 R14, desc[UR4][R2.64] ;  /* 0x00000004020e7981 */ /* 0x000ee2000c1e1b00 */
[----:B--2---:R-:W-:-:S08]  /*0160*/  DMUL R16, R10, R16 ;  /* 0x000000100a107228 */ /* 0x004fd00000000000 */
[----:B---3--:R-:W-:-:S07]  /*0170*/  DFMA R14, R6, R14, R16 ;  /* 0x0000000e060e722b */ /* 0x008fce0000000010 */
[----:B------:R-:W-:Y:S01]  /*0180*/  STG.E.64 desc[UR4][R8.64+0x8], R14 ;  /* 0x0000080e08007986 */ /* 0x000fe2000c101b04 */
[----:B------:R-:W-:Y:S05]  /*0190*/  EXIT ;  /* 0x000000000000794d */ /* 0x000fea0003800000 */
.L_x_11:
        /* <DEDUP_REMOVED lines=14> */
.L_x_16:


//--------------------- .text._Z10init_fft_uP7double2PdS1_i --------------------------
	.section	.text._Z10init_fft_uP7double2PdS1_i,"ax",@progbits
	.align	128
        .global         _Z10init_fft_uP7double2PdS1_i
        .type           _Z10init_fft_uP7double2PdS1_i,@function
        .size           _Z10init_fft_uP7double2PdS1_i,(.L_x_17 - _Z10init_fft_uP7double2PdS1_i)
        .other          _Z10init_fft_uP7double2PdS1_i,@"STO_CUDA_ENTRY STV_DEFAULT"
_Z10init_fft_uP7double2PdS1_i:
.text._Z10init_fft_uP7double2PdS1_i:
[----:B------:R-:W-:Y:S01]  /*0000*/  LDC R1, c[0x0][0x37c] ;  /* 0x0000df00ff017b82 */ /* 0x000fe20000000800 */
[----:B------:R-:W0:Y:S07]  /*0010*/  S2R R3, SR_TID.X ;  /* 0x0000000000037919 */ /* 0x000e2e0000002100 */
[----:B------:R-:W0:Y:S01]  /*0020*/  LDC R0, c[0x0][0x360] ;  /* 0x0000d800ff007b82 */ /* 0x000e220000000800 */
[----:B------:R-:W1:Y:S01]  /*0030*/  LDCU UR6, c[0x0][0x398] ;  /* 0x00007300ff0677ac */ /* 0x000e620008000800 */
[----:B------:R-:W2:Y:S06]  /*0040*/  S2R R2, SR_TID.Y ;  /* 0x0000000000027919 */ /* 0x000eac0000002200 */
[----:B------:R-:W0:Y:S08]  /*0050*/  S2UR UR4, SR_CTAID.X ;  /* 0x00000000000479c3 */ /* 0x000e300000002500 */
[----:B------:R-:W2:Y:S08]  /*0060*/  S2UR UR5, SR_CTAID.Y ;  /* 0x00000000000579c3 */ /* 0x000eb00000002600 */
[----:B------:R-:W2:Y:S01]  /*0070*/  LDC R5, c[0x0][0x364] ;  /* 0x0000d900ff057b82 */ /* 0x000ea20000000800 */
[----:B0-----:R-:W-:-:S02]  /*0080*/  IMAD R0, R0, UR4, R3 ;  /* 0x0000000400007c24 */ /* 0x001fc4000f8e0203 */
[----:B--2---:R-:W-:-:S05]  /*0090*/  IMAD R5, R5, UR5, R2 ;  /* 0x0000000505057c24 */ /* 0x004fca000f8e0202 */
[----:B------:R-:W-:-:S04]  /*00a0*/  VIMNMX R2, PT, PT, R0, R5, !PT ;  /* 0x0000000500027248 */ /* 0x000fc80007fe0100 */
[----:B-1----:R-:W-:-:S13]  /*00b0*/  ISETP.GE.AND P0, PT, R2, UR6, PT ;  /* 0x0000000602007c0c */ /* 0x002fda000bf06270 */
[----:B------:R-:W-:Y:S05]  /*00c0*/  @P0 EXIT ;  /* 0x000000000000094d */ /* 0x000fea0003800000 */
[----:B------:R-:W0:Y:S01]  /*00d0*/  LDC.64 R2, c[0x0][0x388] ;  /* 0x0000e200ff027b82 */ /* 0x000e220000000a00 */
[----:B------:R-:W1:Y:S01]  /*00e0*/  LDCU.64 UR4, c[0x0][0x358] ;  /* 0x00006b00ff0477ac */ /* 0x000e620008000a00 */
[----:B------:R-:W-:-:S06]  /*00f0*/  IMAD R9, R0, UR6, R5 ;  /* 0x0000000600097c24 */ /* 0x000fcc000f8e0205 */
[----:B------:R-:W2:Y:S08]  /*0100*/  LDC.64 R4, c[0x0][0x380] ;  /* 0x0000e000ff047b82 */ /* 0x000eb00000000a00 */
[----:B------:R-:W3:Y:S01]  /*0110*/  LDC.64 R6, c[0x0][0x390] ;  /* 0x0000e400ff067b82 */ /* 0x000ee20000000a00 */
[----:B0-----:R-:W-:-:S06]  /*0120*/  IMAD.WIDE R2, R9, 0x8, R2 ;  /* 0x0000000809027825 */ /* 0x001fcc00078e0202 */
[----:B-1----:R-:W4:Y:S01]  /*0130*/  LDG.E.64 R2, desc[UR4][R2.64] ;  /* 0x0000000402027981 */ /* 0x002f22000c1e1b00 */
[----:B--2---:R-:W-:-:S04]  /*0140*/  IMAD.WIDE R4, R9, 0x10, R4 ;  /* 0x0000001009047825 */ /* 0x004fc800078e0204 */
[----:B---3--:R-:W-:Y:S01]  /*0150*/  IMAD.WIDE R6, R9, 0x8, R6 ;  /* 0x0000000809067825 */ /* 0x008fe200078e0206 */
[----:B----4-:R-:W-:Y:S05]  /*0160*/  STG.E.64 desc[UR4][R4.64], R2 ;  /* 0x0000000204007986 */ /* 0x010fea000c101b04 */
[----:B------:R-:W2:Y:S04]  /*0170*/  LDG.E.64 R6, desc[UR4][R6.64] ;  /* 0x0000000406067981 */ /* 0x000ea8000c1e1b00 */
[----:B--2---:R-:W-:Y:S01]  /*0180*/  STG.E.64 desc[UR4][R4.64+0x8], R6 ;  /* 0x0000080604007986 */ /* 0x004fe2000c101b04 */
[----:B------:R-:W-:Y:S05]  /*0190*/  EXIT ;  /* 0x000000000000794d */ /* 0x000fea0003800000 */
.L_x_12:
        /* <DEDUP_REMOVED lines=14> */
.L_x_17:


//--------------------- .nv.shared.reserved.0     --------------------------
	.section	.nv.shared.reserved.0,"aw",@nobits
	.weak		__nv_reservedSMEM_offset_0_alias
	.size		__nv_reservedSMEM_offset_0_alias, 0, 64
	.other		__nv_reservedSMEM_offset_0_alias,@"STO_CUDA_RESERVED_SHARED STV_DEFAULT"
__nv_reservedSMEM_offset_0_alias:
	.zero		0
	.zero		64


//--------------------- .nv.constant0._Z9normalizeP7double2i --------------------------
	.section	.nv.constant0._Z9normalizeP7double2i,"a",@progbits
	.sectionflags	@""
	.align	4
.nv.constant0._Z9normalizeP7double2i:
	.zero		908


//--------------------- .nv.constant0._Z8fftshiftP7double2ii --------------------------
	.section	.nv.constant0._Z8fftshiftP7double2ii,"a",@progbits
	.sectionflags	@""
	.align	4
.nv.constant0._Z8fftshiftP7double2ii:
	.zero		912


//--------------------- .nv.constant0._Z20elementwise_multiplyP7double2S0_S0_i --------------------------
	.section	.nv.constant0._Z20elementwise_multiplyP7double2S0_S0_i,"a",@progbits
	.sectionflags	@""
	.align	4
.nv.constant0._Z20elementwise_multiplyP7double2S0_S0_i:
	.zero		924


//--------------------- .nv.constant0._Z10init_fft_uP7double2PdS1_i --------------------------
	.section	.nv.constant0._Z10init_fft_uP7double2PdS1_i,"a",@progbits
	.sectionflags	@""
	.align	4
.nv.constant0._Z10init_fft_uP7double2PdS1_i:
	.zero		924


//--------------------- SYMBOLS --------------------------

	.type		.nv.reservedSmem.offset0,@object
	.size		.nv.reservedSmem.offset0,0x4
